	.headerflags	@"EF_CUDA_TEXMODE_UNIFIED EF_CUDA_64BIT_ADDRESS EF_CUDA_ACCELERATORS EF_CUDA_SM90 EF_CUDA_VIRTUAL_SM(EF_CUDA_SM90)"
	.elftype	@"ET_EXEC"


//--------------------- .nv.info                  --------------------------
	.section	.nv.info,"",@"SHT_CUDA_INFO"
	.align	4


	//----- nvinfo : EIATTR_REGCOUNT
	.align		4
        /*0000*/ 	.byte	0x04, 0x2f
        /*0002*/ 	.short	(.L_1 - .L_0)
	.align		4
.L_0:
        /*0004*/ 	.word	index@(triton_poi_fused_convolution_11)
        /*0008*/ 	.word	0x0000000c


	//----- nvinfo : EIATTR_MIN_STACK_SIZE
	.align		4
.L_1:
        /*000c*/ 	.byte	0x04, 0x12
        /*000e*/ 	.short	(.L_3 - .L_2)
	.align		4
.L_2:
        /*0010*/ 	.word	index@(triton_poi_fused_convolution_11)
        /*0014*/ 	.word	0x00000000


	//----- nvinfo : EIATTR_FRAME_SIZE
	.align		4
.L_3:
        /*0018*/ 	.byte	0x04, 0x11
        /*001a*/ 	.short	(.L_5 - .L_4)
	.align		4
.L_4:
        /*001c*/ 	.word	index@(triton_poi_fused_convolution_11)
        /*0020*/ 	.word	0x00000000


	//----- nvinfo : EIATTR_MIN_STACK_SIZE
	.align		4
.L_5:
        /*0024*/ 	.byte	0x04, 0x12
        /*0026*/ 	.short	(.L_7 - .L_6)
	.align		4
.L_6:
        /*0028*/ 	.word	index@(triton_poi_fused_convolution_11)
        /*002c*/ 	.word	0x00000000
.L_7:


//--------------------- .nv.info.triton_poi_fused_convolution_11 --------------------------
	.section	.nv.info.triton_poi_fused_convolution_11,"",@"SHT_CUDA_INFO"
	.sectionflags	@""
	.align	4


	//----- nvinfo : EIATTR_CUDA_API_VERSION
	.align		4
        /*0000*/ 	.byte	0x04, 0x37
        /*0002*/ 	.short	(.L_9 - .L_8)
.L_8:
        /*0004*/ 	.word	0x0000007c


	//----- nvinfo : EIATTR_KPARAM_INFO
	.align		4
.L_9:
        /*0008*/ 	.byte	0x04, 0x17
        /*000a*/ 	.short	(.L_11 - .L_10)
.L_10:
        /*000c*/ 	.word	0x00000000
        /*0010*/ 	.short	0x0002
        /*0012*/ 	.short	0x0010
        /*0014*/ 	.byte	0x00, 0xf0, 0x11, 0x00


	//----- nvinfo : EIATTR_KPARAM_INFO
	.align		4
.L_11:
        /*0018*/ 	.byte	0x04, 0x17
        /*001a*/ 	.short	(.L_13 - .L_12)
.L_12:
        /*001c*/ 	.word	0x00000000
        /*0020*/ 	.short	0x0001
        /*0022*/ 	.short	0x0008
        /*0024*/ 	.byte	0x00, 0xf4, 0x21, 0x00


	//----- nvinfo : EIATTR_KPARAM_INFO
	.align		4
.L_13:
        /*0028*/ 	.byte	0x04, 0x17
        /*002a*/ 	.short	(.L_15 - .L_14)
.L_14:
        /*002c*/ 	.word	0x00000000
        /*0030*/ 	.short	0x0000
        /*0032*/ 	.short	0x0000
        /*0034*/ 	.byte	0x00, 0xf4, 0x21, 0x00


	//----- nvinfo : EIATTR_SPARSE_MMA_MASK
	.align		4
.L_15:
        /*0038*/ 	.byte	0x03, 0x50
        /*003a*/ 	.short	0x0000


	//----- nvinfo : EIATTR_MAXREG_COUNT
	.align		4
        /*003c*/ 	.byte	0x03, 0x1b
        /*003e*/ 	.short	0x00ff


	//----- nvinfo : EIATTR_EXIT_INSTR_OFFSETS
	.align		4
        /*0040*/ 	.byte	0x04, 0x1c
        /*0042*/ 	.short	(.L_17 - .L_16)


	//   ....[0]....
.L_16:
        /*0044*/ 	.word	0x00000170


	//   ....[1]....
        /*0048*/ 	.word	0x00000190


	//----- nvinfo : EIATTR_REQNTID
	.align		4
.L_17:
        /*004c*/ 	.byte	0x04, 0x10
        /*004e*/ 	.short	(.L_19 - .L_18)
.L_18:
        /*0050*/ 	.word	0x00000020
        /*0054*/ 	.word	0x00000001
        /*0058*/ 	.word	0x00000001


	//----- nvinfo : EIATTR_CBANK_PARAM_SIZE
	.align		4
.L_19:
        /*005c*/ 	.byte	0x03, 0x19
        /*005e*/ 	.short	0x0014


	//----- nvinfo : EIATTR_PARAM_CBANK
	.align		4
        /*0060*/ 	.byte	0x04, 0x0a
        /*0062*/ 	.short	(.L_21 - .L_20)
	.align		4
.L_20:
        /*0064*/ 	.word	index@(.nv.constant0.triton_poi_fused_convolution_11)
        /*0068*/ 	.short	0x0210
        /*006a*/ 	.short	0x0014


	//----- nvinfo : EIATTR_SW_WAR
	.align		4
.L_21:
        /*006c*/ 	.byte	0x04, 0x36
        /*006e*/ 	.short	(.L_23 - .L_22)
.L_22:
        /*0070*/ 	.word	0x00000008
.L_23:


//--------------------- .nv.callgraph             --------------------------
	.section	.nv.callgraph,"",@"SHT_CUDA_CALLGRAPH"
	.align	4
	.sectionentsize	8
	.align		4
        /*0000*/ 	.word	0x00000000
	.align		4
        /*0004*/ 	.word	0xffffffff
	.align		4
        /*0008*/ 	.word	0x00000000
	.align		4
        /*000c*/ 	.word	0xfffffffe
	.align		4
        /*0010*/ 	.word	0x00000000
	.align		4
        /*0014*/ 	.word	0xfffffffd
	.align		4
        /*0018*/ 	.word	0x00000000
	.align		4
        /*001c*/ 	.word	0xfffffffc


//--------------------- .text.triton_poi_fused_convolution_11 --------------------------
	.section	.text.triton_poi_fused_convolution_11,"ax",@progbits
	.align	128
        .global         triton_poi_fused_convolution_11
        .type           triton_poi_fused_convolution_11,@function
        .size           triton_poi_fused_convolution_11,(.L_x_1 - triton_poi_fused_convolution_11)
        .other          triton_poi_fused_convolution_11,@"STO_CUDA_ENTRY STV_DEFAULT"
triton_poi_fused_convolution_11:
.text.triton_poi_fused_convolution_11:
[----:B------:R-:W0:Y:S02]  /*0000*/  LDC R1, c[0x0][0x28] ;  /* 0x00000a00ff017b82 */ /* 0x000e240000000800 */
[----:B------:R-:W1:Y:S01]  /*0010*/  S2R R0, SR_TID.X ;  /* 0x0000000000007919 */ /* 0x000e620000002100 */
[----:B------:R-:W2:Y:S01]  /*0020*/  LDC.64 R2, c[0x0][0x210] ;  /* 0x00008400ff027b82 */ /* 0x000ea20000000a00 */
[----:B------:R-:W-:Y:S01]  /*0030*/  ULDC.64 UR4, c[0x0][0x208] ;  /* 0x0000820000047ab9 */ /* 0x000fe20000000a00 */
[----:B------:R-:W3:Y:S06]  /*0040*/  S2R R7, SR_CTAID.X ;  /* 0x0000000000077919 */ /* 0x000eec0000002500 */
[----:B------:R-:W4:Y:S01]  /*0050*/  LDC.64 R4, c[0x0][0x218] ;  /* 0x00008600ff047b82 */ /* 0x000f220000000a00 */
[----:B-1----:R-:W-:Y:S01]  /*0060*/  IMAD.SHL.U32 R0, R0, 0x2, RZ ;  /* 0x0000000200007824 */ /* 0x002fe200078e00ff */
[----:B---3--:R-:W-:-:S04]  /*0070*/  SHF.R.S32.HI R6, RZ, 0x19, R7 ;  /* 0x00000019ff067819 */ /* 0x008fc80000011407 */
[----:B------:R-:W-:-:S05]  /*0080*/  LOP3.LUT R0, R0, 0x3e, RZ, 0xc0, !PT ;  /* 0x0000003e00007812 */ /* 0x000fca00078ec0ff */
[----:B------:R-:W-:Y:S01]  /*0090*/  IMAD R7, R7, 0x40, R0 ;  /* 0x0000004007077824 */ /* 0x000fe200078e0200 */
[----:B------:R-:W-:-:S03]  /*00a0*/  SGXT R0, R6, 0x1 ;  /* 0x000000010600781a */ /* 0x000fc60000000200 */
[C---:B--2---:R-:W-:Y:S01]  /*00b0*/  IMAD.WIDE R2, R7.reuse, 0x4, R2 ;  /* 0x0000000407027825 */ /* 0x044fe200078e0202 */
[----:B------:R-:W-:Y:S02]  /*00c0*/  LEA.HI R0, R0, R7, RZ, 0x2 ;  /* 0x0000000700007211 */ /* 0x000fe400078f10ff */
[----:B------:R-:W-:Y:S02]  /*00d0*/  ISETP.GE.AND P0, PT, R7, 0x40, PT ;  /* 0x000000400700780c */ /* 0x000fe40003f06270 */
[----:B------:R-:W-:-:S05]  /*00e0*/  LOP3.LUT R0, R0, 0xfffffffc, RZ, 0xc0, !PT ;  /* 0xfffffffc00007812 */ /* 0x000fca00078ec0ff */
[----:B------:R-:W-:Y:S01]  /*00f0*/  IMAD.IADD R9, R7, 0x1, -R0 ;  /* 0x0000000107097824 */ /* 0x000fe200078e0a00 */
[----:B------:R-:W-:-:S03]  /*0100*/  CS2R R6, SRZ ;  /* 0x0000000000067805 */ /* 0x000fc6000001ff00 */
[----:B----4-:R-:W-:Y:S01]  /*0110*/  IMAD.WIDE R4, R9, 0x4, R4 ;  /* 0x0000000409047825 */ /* 0x010fe200078e0204 */
[----:B------:R-:W-:Y:S02]  /*0120*/  CS2R R8, SRZ ;  /* 0x0000000000087805 */ /* 0x000fe4000001ff00 */
[----:B------:R-:W2:Y:S04]  /*0130*/  @!P0 LDG.E.64 R6, desc[UR4][R2.64] ;  /* 0x0000000402068981 */ /* 0x000ea8000c1e1b00 */
[----:B------:R-:W2:Y:S02]  /*0140*/  @!P0 LDG.E.EL.64 R8, desc[UR4][R4.64] ;  /* 0x0000000404088981 */ /* 0x000ea4000c2e1b00 */
[----:B--2---:R-:W-:Y:S01]  /*0150*/  FADD R6, R8, R6 ;  /* 0x0000000608067221 */ /* 0x004fe20000000000 */
[----:B------:R-:W-:Y:S01]  /*0160*/  FADD R7, R9, R7 ;  /* 0x0000000709077221 */ /* 0x000fe20000000000 */
[----:B------:R-:W-:Y:S06]  /*0170*/  @P0 EXIT ;  /* 0x000000000000094d */ /* 0x000fec0003800000 */
[----:B------:R-:W-:Y:S01]  /*0180*/  STG.E.64 desc[UR4][R2.64], R6 ;  /* 0x0000000602007986 */ /* 0x000fe2000c101b04 */
[----:B------:R-:W-:Y:S05]  /*0190*/  EXIT ;  /* 0x000000000000794d */ /* 0x000fea0003800000 */
.L_x_0:
[----:B------:R-:W-:-:S00]  /*01a0*/  BRA `(.L_x_0) ;  /* 0xfffffffc00fc7947 */ /* 0x000fc0000383ffff */
[----:B------:R-:W-:-:S00]  /*01b0*/  NOP ;  /* 0x0000000000007918 */ /* 0x000fc00000000000 */
        /* <DEDUP_REMOVED lines=12> */
.L_x_1:


//--------------------- .nv.constant0.triton_poi_fused_convolution_11 --------------------------
	.section	.nv.constant0.triton_poi_fused_convolution_11,"a",@progbits
	.sectionflags	@""
	.align	4
.nv.constant0.triton_poi_fused_convolution_11:
	.zero		548
